	.headerflags	@"EF_CUDA_TEXMODE_UNIFIED EF_CUDA_64BIT_ADDRESS EF_CUDA_ACCELERATORS EF_CUDA_SM90 EF_CUDA_VIRTUAL_SM(EF_CUDA_SM90)"
	.elftype	@"ET_EXEC"


//--------------------- .nv.info                  --------------------------
	.section	.nv.info,"",@"SHT_CUDA_INFO"
	.align	4


	//----- nvinfo : EIATTR_REGCOUNT
	.align		4
        /*0000*/ 	.byte	0x04, 0x2f
        /*0002*/ 	.short	(.L_1 - .L_0)
	.align		4
.L_0:
        /*0004*/ 	.word	index@(triton_poi_fused_ne_3)
        /*0008*/ 	.word	0x0000000a


	//----- nvinfo : EIATTR_MIN_STACK_SIZE
	.align		4
.L_1:
        /*000c*/ 	.byte	0x04, 0x12
        /*000e*/ 	.short	(.L_3 - .L_2)
	.align		4
.L_2:
        /*0010*/ 	.word	index@(triton_poi_fused_ne_3)
        /*0014*/ 	.word	0x00000000


	//----- nvinfo : EIATTR_FRAME_SIZE
	.align		4
.L_3:
        /*0018*/ 	.byte	0x04, 0x11
        /*001a*/ 	.short	(.L_5 - .L_4)
	.align		4
.L_4:
        /*001c*/ 	.word	index@(triton_poi_fused_ne_3)
        /*0020*/ 	.word	0x00000000


	//----- nvinfo : EIATTR_MIN_STACK_SIZE
	.align		4
.L_5:
        /*0024*/ 	.byte	0x04, 0x12
        /*0026*/ 	.short	(.L_7 - .L_6)
	.align		4
.L_6:
        /*0028*/ 	.word	index@(triton_poi_fused_ne_3)
        /*002c*/ 	.word	0x00000000
.L_7:


//--------------------- .nv.info.triton_poi_fused_ne_3 --------------------------
	.section	.nv.info.triton_poi_fused_ne_3,"",@"SHT_CUDA_INFO"
	.sectionflags	@""
	.align	4


	//----- nvinfo : EIATTR_CUDA_API_VERSION
	.align		4
        /*0000*/ 	.byte	0x04, 0x37
        /*0002*/ 	.short	(.L_9 - .L_8)
.L_8:
        /*0004*/ 	.word	0x0000007c


	//----- nvinfo : EIATTR_KPARAM_INFO
	.align		4
.L_9:
        /*0008*/ 	.byte	0x04, 0x17
        /*000a*/ 	.short	(.L_11 - .L_10)
.L_10:
        /*000c*/ 	.word	0x00000000
        /*0010*/ 	.short	0x0002
        /*0012*/ 	.short	0x0010
        /*0014*/ 	.byte	0x00, 0xf0, 0x11, 0x00


	//----- nvinfo : EIATTR_KPARAM_INFO
	.align		4
.L_11:
        /*0018*/ 	.byte	0x04, 0x17
        /*001a*/ 	.short	(.L_13 - .L_12)
.L_12:
        /*001c*/ 	.word	0x00000000
        /*0020*/ 	.short	0x0001
        /*0022*/ 	.short	0x0008
        /*0024*/ 	.byte	0x00, 0xf4, 0x21, 0x00


	//----- nvinfo : EIATTR_KPARAM_INFO
	.align		4
.L_13:
        /*0028*/ 	.byte	0x04, 0x17
        /*002a*/ 	.short	(.L_15 - .L_14)
.L_14:
        /*002c*/ 	.word	0x00000000
        /*0030*/ 	.short	0x0000
        /*0032*/ 	.short	0x0000
        /*0034*/ 	.byte	0x00, 0xf4, 0x21, 0x00


	//----- nvinfo : EIATTR_SPARSE_MMA_MASK
	.align		4
.L_15:
        /*0038*/ 	.byte	0x03, 0x50
        /*003a*/ 	.short	0x0000


	//----- nvinfo : EIATTR_MAXREG_COUNT
	.align		4
        /*003c*/ 	.byte	0x03, 0x1b
        /*003e*/ 	.short	0x00ff


	//----- nvinfo : EIATTR_EXIT_INSTR_OFFSETS
	.align		4
        /*0040*/ 	.byte	0x04, 0x1c
        /*0042*/ 	.short	(.L_17 - .L_16)


	//   ....[0]....
.L_16:
        /*0044*/ 	.word	0x00000130


	//   ....[1]....
        /*0048*/ 	.word	0x00000150


	//----- nvinfo : EIATTR_REQNTID
	.align		4
.L_17:
        /*004c*/ 	.byte	0x04, 0x10
        /*004e*/ 	.short	(.L_19 - .L_18)
.L_18:
        /*0050*/ 	.word	0x00000080
        /*0054*/ 	.word	0x00000001
        /*0058*/ 	.word	0x00000001


	//----- nvinfo : EIATTR_CRS_STACK_SIZE
	.align		4
.L_19:
        /*005c*/ 	.byte	0x04, 0x1e
        /*005e*/ 	.short	(.L_21 - .L_20)
.L_20:
        /*0060*/ 	.word	0x00000000


	//----- nvinfo : EIATTR_CBANK_PARAM_SIZE
	.align		4
.L_21:
        /*0064*/ 	.byte	0x03, 0x19
        /*0066*/ 	.short	0x0014


	//----- nvinfo : EIATTR_PARAM_CBANK
	.align		4
        /*0068*/ 	.byte	0x04, 0x0a
        /*006a*/ 	.short	(.L_23 - .L_22)
	.align		4
.L_22:
        /*006c*/ 	.word	index@(.nv.constant0.triton_poi_fused_ne_3)
        /*0070*/ 	.short	0x0210
        /*0072*/ 	.short	0x0014


	//----- nvinfo : EIATTR_SW_WAR
	.align		4
.L_23:
        /*0074*/ 	.byte	0x04, 0x36
        /*0076*/ 	.short	(.L_25 - .L_24)
.L_24:
        /*0078*/ 	.word	0x00000008
.L_25:


//--------------------- .nv.callgraph             --------------------------
	.section	.nv.callgraph,"",@"SHT_CUDA_CALLGRAPH"
	.align	4
	.sectionentsize	8
	.align		4
        /*0000*/ 	.word	0x00000000
	.align		4
        /*0004*/ 	.word	0xffffffff
	.align		4
        /*0008*/ 	.word	0x00000000
	.align		4
        /*000c*/ 	.word	0xfffffffe
	.align		4
        /*0010*/ 	.word	0x00000000
	.align		4
        /*0014*/ 	.word	0xfffffffd
	.align		4
        /*0018*/ 	.word	0x00000000
	.align		4
        /*001c*/ 	.word	0xfffffffc


//--------------------- .text.triton_poi_fused_ne_3 --------------------------
	.section	.text.triton_poi_fused_ne_3,"ax",@progbits
	.align	128
        .global         triton_poi_fused_ne_3
        .type           triton_poi_fused_ne_3,@function
        .size           triton_poi_fused_ne_3,(.L_x_3 - triton_poi_fused_ne_3)
        .other          triton_poi_fused_ne_3,@"STO_CUDA_ENTRY STV_DEFAULT"
triton_poi_fused_ne_3:
.text.triton_poi_fused_ne_3:
[----:B------:R-:W0:Y:S02]  /*0000*/  LDC R1, c[0x0][0x28] ;  /* 0x00000a00ff017b82 */ /* 0x000e240000000800 */
[----:B------:R-:W1:Y:S01]  /*0010*/  S2R R0, SR_TID.X ;  /* 0x0000000000007919 */ /* 0x000e620000002100 */
[----:B------:R-:W-:Y:S01]  /*0020*/  ULDC.64 UR4, c[0x0][0x208] ;  /* 0x0000820000047ab9 */ /* 0x000fe20000000a00 */
[----:B------:R-:W-:Y:S01]  /*0030*/  BSSY B0, `(.L_x_0) ;  /* 0x000000a000007945 */ /* 0x000fe20003800000 */
[----:B------:R-:W-:Y:S01]  /*0040*/  IMAD.MOV.U32 R2, RZ, RZ, RZ ;  /* 0x000000ffff027224 */ /* 0x000fe200078e00ff */
[----:B------:R-:W2:Y:S01]  /*0050*/  S2R R5, SR_CTAID.X ;  /* 0x0000000000057919 */ /* 0x000ea20000002500 */
[----:B-1----:R-:W-:-:S05]  /*0060*/  LOP3.LUT R0, R0, 0x7f, RZ, 0xc0, !PT ;  /* 0x0000007f00007812 */ /* 0x002fca00078ec0ff */
[----:B--2---:R-:W-:-:S05]  /*0070*/  IMAD R5, R5, 0x80, R0 ;  /* 0x0000008005057824 */ /* 0x004fca00078e0200 */
[----:B------:R-:W-:-:S13]  /*0080*/  ISETP.GE.AND P1, PT, R5, 0x100, PT ;  /* 0x000001000500780c */ /* 0x000fda0003f26270 */
[----:B------:R-:W-:Y:S05]  /*0090*/  @P1 BRA `(.L_x_1) ;  /* 0x00000000000c1947 */ /* 0x000fea0003800000 */
[----:B------:R-:W1:Y:S02]  /*00a0*/  LDC.64 R2, c[0x0][0x210] ;  /* 0x00008400ff027b82 */ /* 0x000e640000000a00 */
[----:B-1----:R-:W-:-:S06]  /*00b0*/  IMAD.WIDE R2, R5, 0x4, R2 ;  /* 0x0000000405027825 */ /* 0x002fcc00078e0202 */
[----:B------:R1:W5:Y:S02]  /*00c0*/  LDG.E R2, desc[UR4][R2.64] ;  /* 0x0000000402027981 */ /* 0x000364000c1e1900 */
.L_x_1:
[----:B------:R-:W-:Y:S05]  /*00d0*/  BSYNC B0 ;  /* 0x0000000000007941 */ /* 0x000fea0003800000 */
.L_x_0:
[----:B------:R-:W-:Y:S01]  /*00e0*/  ULDC.64 UR6, c[0x0][0x218] ;  /* 0x0000860000067ab9 */ /* 0x000fe20000000a00 */
[----:B-----5:R-:W-:Y:S02]  /*00f0*/  LOP3.LUT P0, RZ, R2, 0x7fffffff, RZ, 0xc0, !PT ;  /* 0x7fffffff02ff7812 */ /* 0x020fe4000780c0ff */
[----:B------:R-:W-:Y:S02]  /*0100*/  IADD3 R2, P2, R5, UR6, RZ ;  /* 0x0000000605027c10 */ /* 0x000fe4000ff5e0ff */
[----:B------:R-:W-:Y:S02]  /*0110*/  SEL R7, RZ, 0x1, !P0 ;  /* 0x00000001ff077807 */ /* 0x000fe40004000000 */
[----:B-1----:R-:W-:Y:S01]  /*0120*/  LEA.HI.X.SX32 R3, R5, UR7, 0x1, P2 ;  /* 0x0000000705037c11 */ /* 0x002fe200090f0eff */
[----:B------:R-:W-:Y:S08]  /*0130*/  @P1 EXIT ;  /* 0x000000000000194d */ /* 0x000ff00003800000 */
[----:B------:R-:W-:Y:S01]  /*0140*/  STG.E.U8 desc[UR4][R2.64], R7 ;  /* 0x0000000702007986 */ /* 0x000fe2000c101104 */
[----:B------:R-:W-:Y:S05]  /*0150*/  EXIT ;  /* 0x000000000000794d */ /* 0x000fea0003800000 */
.L_x_2:
[----:B------:R-:W-:-:S00]  /*0160*/  BRA `(.L_x_2) ;  /* 0xfffffffc00fc7947 */ /* 0x000fc0000383ffff */
[----:B------:R-:W-:-:S00]  /*0170*/  NOP ;  /* 0x0000000000007918 */ /* 0x000fc00000000000 */
        /* <DEDUP_REMOVED lines=8> */
.L_x_3:


//--------------------- .nv.constant0.triton_poi_fused_ne_3 --------------------------
	.section	.nv.constant0.triton_poi_fused_ne_3,"a",@progbits
	.sectionflags	@""
	.align	4
.nv.constant0.triton_poi_fused_ne_3:
	.zero		548
